//
// Generated by NVIDIA NVVM Compiler
//
// Compiler Build ID: CL-36424714
// Cuda compilation tools, release 13.0, V13.0.88
// Based on NVVM 20.0.0
//

.version 9.0
.target sm_100
.address_size 64

	// .globl	_Z21floyd_warshall_kernelPiii

.visible .entry _Z21floyd_warshall_kernelPiii(
	.param .u64 .ptr .align 1 _Z21floyd_warshall_kernelPiii_param_0,
	.param .u32 _Z21floyd_warshall_kernelPiii_param_1,
	.param .u32 _Z21floyd_warshall_kernelPiii_param_2
)
{
	.reg .pred 	%p<3>;
	.reg .b32 	%r<24>;
	.reg .b64 	%rd<9>;

	ld.param.u64 	%rd2, [_Z21floyd_warshall_kernelPiii_param_0];
	ld.param.u32 	%r8, [_Z21floyd_warshall_kernelPiii_param_1];
	ld.param.u32 	%r7, [_Z21floyd_warshall_kernelPiii_param_2];
	cvta.to.global.u64 	%rd1, %rd2;
	mov.u32 	%r9, %ctaid.x;
	mov.u32 	%r10, %ntid.x;
	mov.u32 	%r11, %tid.x;
	mad.lo.s32 	%r1, %r9, %r10, %r11;
	mov.u32 	%r12, %ctaid.y;
	mov.u32 	%r13, %ntid.y;
	mov.u32 	%r14, %tid.y;
	mad.lo.s32 	%r15, %r12, %r13, %r14;
	max.s32 	%r16, %r1, %r15;
	setp.ge.s32 	%p1, %r16, %r8;
	@%p1 bra 	$L__BB0_3;
	mul.lo.s32 	%r3, %r8, %r1;
	add.s32 	%r17, %r3, %r7;
	mul.wide.s32 	%rd3, %r17, 4;
	add.s64 	%rd4, %rd1, %rd3;
	ld.global.u32 	%r4, [%rd4];
	mad.lo.s32 	%r18, %r7, %r8, %r15;
	mul.wide.s32 	%rd5, %r18, 4;
	add.s64 	%rd6, %rd1, %rd5;
	ld.global.u32 	%r19, [%rd6];
	max.s32 	%r20, %r4, %r19;
	setp.gt.s32 	%p2, %r20, 999999999;
	@%p2 bra 	$L__BB0_3;
	add.s32 	%r21, %r3, %r15;
	mul.wide.s32 	%rd7, %r21, 4;
	add.s64 	%rd8, %rd1, %rd7;
	add.s32 	%r22, %r19, %r4;
	atom.global.min.s32 	%r23, [%rd8], %r22;
$L__BB0_3:
	ret;

}


// ===== COMPILED SASS (sm_100) =====

	.target	sm_100

	.elftype	@"ET_EXEC"


//--------------------- .note.nv.tkinfo           --------------------------
	.section	.note.nv.tkinfo,"",@"SHT_NOTE"
	.sectionflags	@"SHF_NOTE_NV_TKINFO"
	.tkinfo
        /*0018*/ 	.word	0x00000002
        /*0030*/ 	.string	""
        /*0030*/ 	.string	"ptxas"
        /*0030*/ 	.string	"Cuda compilation tools, release 13.0, V13.0.88"
        /*0030*/ 	.string	"Build cuda_13.0.r13.0/compiler.36424714_0"
        /*0030*/ 	.string	"-arch sm_100 -m 64 "



//--------------------- .note.nv.cuinfo           --------------------------
	.section	.note.nv.cuinfo,"",@"SHT_NOTE"
	.sectionflags	@"SHF_NOTE_NV_CUINFO"
        /*0018*/ 	.short	0x0002
        /*001a*/ 	.short	0x0064
        /*001c*/ 	.short	0x0082
	.zero		2


//--------------------- .nv.info                  --------------------------
	.section	.nv.info,"",@"SHT_CUDA_INFO"
	.align	4


	//----- nvinfo : EIATTR_REGCOUNT
	.align		4
        /*0000*/ 	.byte	0x04, 0x2f
        /*0002*/ 	.short	(.L_1 - .L_0)
	.align		4
.L_0:
        /*0004*/ 	.word	index@(_Z21floyd_warshall_kernelPiii)
        /*0008*/ 	.word	0x0000000c


	//----- nvinfo : EIATTR_FRAME_SIZE
	.align		4
.L_1:
        /*000c*/ 	.byte	0x04, 0x11
        /*000e*/ 	.short	(.L_3 - .L_2)
	.align		4
.L_2:
        /*0010*/ 	.word	index@(_Z21floyd_warshall_kernelPiii)
        /*0014*/ 	.word	0x00000000


	//----- nvinfo : EIATTR_MIN_STACK_SIZE
	.align		4
.L_3:
        /*0018*/ 	.byte	0x04, 0x12
        /*001a*/ 	.short	(.L_5 - .L_4)
	.align		4
.L_4:
        /*001c*/ 	.word	index@(_Z21floyd_warshall_kernelPiii)
        /*0020*/ 	.word	0x00000000
.L_5:


//--------------------- .nv.compat                --------------------------
	.section	.nv.compat,"",@"SHT_CUDA_COMPAT_INFO"
	.align	4
        /*0000*/ 	.byte	0x02, 0x09, 0x00, 0x00, 0x02, 0x02, 0x01, 0x00, 0x02, 0x05, 0x05, 0x00, 0x03, 0x07, 0x01, 0x01
        /*0010*/ 	.byte	0x02, 0x03, 0x00, 0x00, 0x02, 0x06, 0x01, 0x00, 0x04, 0x0b, 0x08, 0x00, 0x09, 0x00, 0x00, 0x00
        /*0020*/ 	.byte	0x00, 0x00, 0x00, 0x00


//--------------------- .nv.info._Z21floyd_warshall_kernelPiii --------------------------
	.section	.nv.info._Z21floyd_warshall_kernelPiii,"",@"SHT_CUDA_INFO"
	.sectionflags	@""
	.align	4


	//----- nvinfo : EIATTR_CUDA_API_VERSION
	.align		4
        /*0000*/ 	.byte	0x04, 0x37
        /*0002*/ 	.short	(.L_7 - .L_6)
.L_6:
        /*0004*/ 	.word	0x00000082


	//----- nvinfo : EIATTR_KPARAM_INFO
	.align		4
.L_7:
        /*0008*/ 	.byte	0x04, 0x17
        /*000a*/ 	.short	(.L_9 - .L_8)
.L_8:
        /*000c*/ 	.word	0x00000000
        /*0010*/ 	.short	0x0002
        /*0012*/ 	.short	0x000c
        /*0014*/ 	.byte	0x00, 0xf0, 0x11, 0x00


	//----- nvinfo : EIATTR_KPARAM_INFO
	.align		4
.L_9:
        /*0018*/ 	.byte	0x04, 0x17
        /*001a*/ 	.short	(.L_11 - .L_10)
.L_10:
        /*001c*/ 	.word	0x00000000
        /*0020*/ 	.short	0x0001
        /*0022*/ 	.short	0x0008
        /*0024*/ 	.byte	0x00, 0xf0, 0x11, 0x00


	//----- nvinfo : EIATTR_KPARAM_INFO
	.align		4
.L_11:
        /*0028*/ 	.byte	0x04, 0x17
        /*002a*/ 	.short	(.L_13 - .L_12)
.L_12:
        /*002c*/ 	.word	0x00000000
        /*0030*/ 	.short	0x0000
        /*0032*/ 	.short	0x0000
        /*0034*/ 	.byte	0x00, 0xf5, 0x21, 0x00


	//----- nvinfo : EIATTR_SPARSE_MMA_MASK
	.align		4
.L_13:
        /*0038*/ 	.byte	0x03, 0x50
        /*003a*/ 	.short	0x0000


	//----- nvinfo : EIATTR_MAXREG_COUNT
	.align		4
        /*003c*/ 	.byte	0x03, 0x1b
        /*003e*/ 	.short	0x00ff


	//----- nvinfo : EIATTR_MERCURY_ISA_VERSION
	.align		4
        /*0040*/ 	.byte	0x03, 0x5f
        /*0042*/ 	.short	0x0101


	//----- nvinfo : EIATTR_VRC_CTA_INIT_COUNT
	.align		4
        /*0044*/ 	.byte	0x02, 0x4a
	.zero		1
	.zero		1


	//----- nvinfo : EIATTR_EXIT_INSTR_OFFSETS
	.align		4
        /*0048*/ 	.byte	0x04, 0x1c
        /*004a*/ 	.short	(.L_15 - .L_14)


	//   ....[0]....
.L_14:
        /*004c*/ 	.word	0x000000c0


	//   ....[1]....
        /*0050*/ 	.word	0x00000180


	//   ....[2]....
        /*0054*/ 	.word	0x000001d0


	//----- nvinfo : EIATTR_CBANK_PARAM_SIZE
	.align		4
.L_15:
        /*0058*/ 	.byte	0x03, 0x19
        /*005a*/ 	.short	0x0010


	//----- nvinfo : EIATTR_PARAM_CBANK
	.align		4
        /*005c*/ 	.byte	0x04, 0x0a
        /*005e*/ 	.short	(.L_17 - .L_16)
	.align		4
.L_16:
        /*0060*/ 	.word	index@(.nv.constant0._Z21floyd_warshall_kernelPiii)
        /*0064*/ 	.short	0x0380
        /*0066*/ 	.short	0x0010


	//----- nvinfo : EIATTR_SW_WAR
	.align		4
.L_17:
        /*0068*/ 	.byte	0x04, 0x36
        /*006a*/ 	.short	(.L_19 - .L_18)
.L_18:
        /*006c*/ 	.word	0x00000008
.L_19:


//--------------------- .nv.callgraph             --------------------------
	.section	.nv.callgraph,"",@"SHT_CUDA_CALLGRAPH"
	.align	4
	.sectionentsize	8
	.align		4
        /*0000*/ 	.word	0x00000000
	.align		4
        /*0004*/ 	.word	0xffffffff
	.align		4
        /*0008*/ 	.word	0x00000000
	.align		4
        /*000c*/ 	.word	0xfffffffe
	.align		4
        /*0010*/ 	.word	0x00000000
	.align		4
        /*0014*/ 	.word	0xfffffffd
	.align		4
        /*0018*/ 	.word	0x00000000
	.align		4
        /*001c*/ 	.word	0xfffffffc


//--------------------- .text._Z21floyd_warshall_kernelPiii --------------------------
	.section	.text._Z21floyd_warshall_kernelPiii,"ax",@progbits
	.align	128
        .global         _Z21floyd_warshall_kernelPiii
        .type           _Z21floyd_warshall_kernelPiii,@function
        .size           _Z21floyd_warshall_kernelPiii,(.L_x_1 - _Z21floyd_warshall_kernelPiii)
        .other          _Z21floyd_warshall_kernelPiii,@"STO_CUDA_ENTRY STV_DEFAULT"
_Z21floyd_warshall_kernelPiii:
.text._Z21floyd_warshall_kernelPiii:
[----:B------:R-:W-:Y:S01]  /*0000*/  LDC R1, c[0x0][0x37c] ;  /* 0x0000df00ff017b82 */ /* 0x000fe20000000800 */
[----:B------:R-:W0:Y:S07]  /*0010*/  S2R R3, SR_TID.X ;  /* 0x0000000000037919 */ /* 0x000e2e0000002100 */
[----:B------:R-:W0:Y:S01]  /*0020*/  LDC R0, c[0x0][0x360] ;  /* 0x0000d800ff007b82 */ /* 0x000e220000000800 */
[----:B------:R-:W1:Y:S01]  /*0030*/  LDCU UR6, c[0x0][0x388] ;  /* 0x00007100ff0677ac */ /* 0x000e620008000800 */
[----:B------:R-:W2:Y:S06]  /*0040*/  S2R R2, SR_TID.Y ;  /* 0x0000000000027919 */ /* 0x000eac0000002200 */
[----:B------:R-:W0:Y:S08]  /*0050*/  S2UR UR4, SR_CTAID.X ;  /* 0x00000000000479c3 */ /* 0x000e300000002500 */
[----:B------:R-:W2:Y:S08]  /*0060*/  S2UR UR5, SR_CTAID.Y ;  /* 0x00000000000579c3 */ /* 0x000eb00000002600 */
[----:B------:R-:W2:Y:S01]  /*0070*/  LDC R9, c[0x0][0x364] ;  /* 0x0000d900ff097b82 */ /* 0x000ea20000000800 */
[----:B0-----:R-:W-:-:S02]  /*0080*/  IMAD R0, R0, UR4, R3 ;  /* 0x0000000400007c24 */ /* 0x001fc4000f8e0203 */
[----:B--2---:R-:W-:-:S05]  /*0090*/  IMAD R9, R9, UR5, R2 ;  /* 0x0000000509097c24 */ /* 0x004fca000f8e0202 */
[----:B------:R-:W-:-:S04]  /*00a0*/  VIMNMX R2, PT, PT, R0, R9, !PT ;  /* 0x0000000900027248 */ /* 0x000fc80007fe0100 */
[----:B-1----:R-:W-:-:S13]  /*00b0*/  ISETP.GE.AND P0, PT, R2, UR6, PT ;  /* 0x0000000602007c0c */ /* 0x002fda000bf06270 */
[----:B------:R-:W-:Y:S05]  /*00c0*/  @P0 EXIT ;  /* 0x000000000000094d */ /* 0x000fea0003800000 */
[----:B------:R-:W0:Y:S01]  /*00d0*/  LDC R5, c[0x0][0x38c] ;  /* 0x0000e300ff057b82 */ /* 0x000e220000000800 */
[----:B------:R-:W1:Y:S07]  /*00e0*/  LDCU.64 UR4, c[0x0][0x358] ;  /* 0x00006b00ff0477ac */ /* 0x000e6e0008000a00 */
[----:B------:R-:W2:Y:S01]  /*00f0*/  LDC.64 R6, c[0x0][0x380] ;  /* 0x0000e000ff067b82 */ /* 0x000ea20000000a00 */
[----:B0-----:R-:W-:Y:S02]  /*0100*/  IMAD R3, R0, UR6, R5 ;  /* 0x0000000600037c24 */ /* 0x001fe4000f8e0205 */
[----:B------:R-:W-:-:S02]  /*0110*/  IMAD R5, R5, UR6, R9 ;  /* 0x0000000605057c24 */ /* 0x000fc4000f8e0209 */
[----:B--2---:R-:W-:-:S04]  /*0120*/  IMAD.WIDE R2, R3, 0x4, R6 ;  /* 0x0000000403027825 */ /* 0x004fc800078e0206 */
[----:B------:R-:W-:Y:S02]  /*0130*/  IMAD.WIDE R4, R5, 0x4, R6 ;  /* 0x0000000405047825 */ /* 0x000fe400078e0206 */
[----:B-1----:R-:W2:Y:S04]  /*0140*/  LDG.E R2, desc[UR4][R2.64] ;  /* 0x0000000402027981 */ /* 0x002ea8000c1e1900 */
[----:B------:R-:W2:Y:S02]  /*0150*/  LDG.E R5, desc[UR4][R4.64] ;  /* 0x0000000404057981 */ /* 0x000ea4000c1e1900 */
[----:B--2---:R-:W-:-:S04]  /*0160*/  VIMNMX R8, PT, PT, R2, R5, !PT ;  /* 0x0000000502087248 */ /* 0x004fc80007fe0100 */
[----:B------:R-:W-:-:S13]  /*0170*/  ISETP.GT.AND P0, PT, R8, 0x3b9ac9ff, PT ;  /* 0x3b9ac9ff0800780c */ /* 0x000fda0003f04270 */
[----:B------:R-:W-:Y:S05]  /*0180*/  @P0 EXIT ;  /* 0x000000000000094d */ /* 0x000fea0003800000 */
[----:B------:R-:W-:Y:S01]  /*0190*/  IMAD R3, R0, UR6, R9 ;  /* 0x0000000600037c24 */ /* 0x000fe2000f8e0209 */
[----:B------:R-:W-:-:S03]  /*01a0*/  IADD3 R5, PT, PT, R2, R5, RZ ;  /* 0x0000000502057210 */ /* 0x000fc60007ffe0ff */
[----:B------:R-:W-:-:S05]  /*01b0*/  IMAD.WIDE R2, R3, 0x4, R6 ;  /* 0x0000000403027825 */ /* 0x000fca00078e0206 */
[----:B------:R-:W-:Y:S01]  /*01c0*/  REDG.E.MIN.S32.STRONG.GPU desc[UR4][R2.64], R5 ;  /* 0x000000050200798e */ /* 0x000fe2000c92e304 */
[----:B------:R-:W-:Y:S05]  /*01d0*/  EXIT ;  /* 0x000000000000794d */ /* 0x000fea0003800000 */
.L_x_0:
[----:B------:R-:W-:-:S00]  /*01e0*/  BRA `(.L_x_0) ;  /* 0xfffffffc00fc7947 */ /* 0x000fc0000383ffff */
[----:B------:R-:W-:-:S00]  /*01f0*/  NOP ;  /* 0x0000000000007918 */ /* 0x000fc00000000000 */
        /* <DEDUP_REMOVED lines=8> */
.L_x_1:


//--------------------- .nv.shared.reserved.0     --------------------------
	.section	.nv.shared.reserved.0,"aw",@nobits
	.weak		__nv_reservedSMEM_offset_0_alias
	.size		__nv_reservedSMEM_offset_0_alias, 0, 64
	.other		__nv_reservedSMEM_offset_0_alias,@"STO_CUDA_RESERVED_SHARED STV_DEFAULT"
__nv_reservedSMEM_offset_0_alias:
	.zero		0
	.zero		64


//--------------------- .nv.constant0._Z21floyd_warshall_kernelPiii --------------------------
	.section	.nv.constant0._Z21floyd_warshall_kernelPiii,"a",@progbits
	.sectionflags	@""
	.align	4
.nv.constant0._Z21floyd_warshall_kernelPiii:
	.zero		912


//--------------------- SYMBOLS --------------------------

	.type		.nv.reservedSmem.offset0,@object
	.size		.nv.reservedSmem.offset0,0x4
